//
// Generated by NVIDIA NVVM Compiler
//
// Compiler Build ID: CL-36424714
// Cuda compilation tools, release 13.0, V13.0.88
// Based on NVVM 20.0.0
//

.version 9.0
.target sm_100
.address_size 64

	// .globl	_Z6kernelv
.extern .func  (.param .b32 func_retval0) vprintf
(
	.param .b64 vprintf_param_0,
	.param .b64 vprintf_param_1
)
;
.global .align 1 .b8 $str[35] = {74, 117, 115, 116, 32, 97, 32, 116, 101, 115, 116, 33, 32, 73, 32, 97, 109, 32, 112, 111, 105, 110, 116, 32, 99, 108, 111, 117, 100, 32, 37, 100, 33, 10};

.visible .entry _Z6kernelv()
{
	.local .align 8 .b8 	__local_depot0[8];
	.reg .b64 	%SP;
	.reg .b64 	%SPL;
	.reg .b32 	%r<4>;
	.reg .b64 	%rd<5>;

	mov.u64 	%SPL, __local_depot0;
	cvta.local.u64 	%SP, %SPL;
	add.u64 	%rd1, %SP, 0;
	add.u64 	%rd2, %SPL, 0;
	mov.u32 	%r1, %ctaid.x;
	st.local.u32 	[%rd2], %r1;
	mov.u64 	%rd3, $str;
	cvta.global.u64 	%rd4, %rd3;
	{ // callseq 0, 0
	.param .b64 param0;
	st.param.b64 	[param0], %rd4;
	.param .b64 param1;
	st.param.b64 	[param1], %rd1;
	.param .b32 retval0;
	call.uni (retval0), 
	vprintf, 
	(
	param0, 
	param1
	);
	ld.param.b32 	%r2, [retval0];
	} // callseq 0
	ret;

}


// ===== COMPILED SASS (sm_100) =====

	.target	sm_100

	.elftype	@"ET_EXEC"


//--------------------- .note.nv.tkinfo           --------------------------
	.section	.note.nv.tkinfo,"",@"SHT_NOTE"
	.sectionflags	@"SHF_NOTE_NV_TKINFO"
	.tkinfo
        /*0018*/ 	.word	0x00000002
        /*0030*/ 	.string	""
        /*0030*/ 	.string	"ptxas"
        /*0030*/ 	.string	"Cuda compilation tools, release 13.0, V13.0.88"
        /*0030*/ 	.string	"Build cuda_13.0.r13.0/compiler.36424714_0"
        /*0030*/ 	.string	"-arch sm_100 -m 64 "



//--------------------- .note.nv.cuinfo           --------------------------
	.section	.note.nv.cuinfo,"",@"SHT_NOTE"
	.sectionflags	@"SHF_NOTE_NV_CUINFO"
        /*0018*/ 	.short	0x0002
        /*001a*/ 	.short	0x0064
        /*001c*/ 	.short	0x0082
	.zero		2


//--------------------- .nv.info                  --------------------------
	.section	.nv.info,"",@"SHT_CUDA_INFO"
	.align	4


	//----- nvinfo : EIATTR_REGCOUNT
	.align		4
        /*0000*/ 	.byte	0x04, 0x2f
        /*0002*/ 	.short	(.L_2 - .L_1)
	.align		4
.L_1:
        /*0004*/ 	.word	index@(_Z6kernelv)
        /*0008*/ 	.word	0x00000018


	//----- nvinfo : EIATTR_FRAME_SIZE
	.align		4
.L_2:
        /*000c*/ 	.byte	0x04, 0x11
        /*000e*/ 	.short	(.L_4 - .L_3)
	.align		4
.L_3:
        /*0010*/ 	.word	index@(_Z6kernelv)
        /*0014*/ 	.word	0x00000008


	//----- nvinfo : EIATTR_MIN_STACK_SIZE
	.align		4
.L_4:
        /*0018*/ 	.byte	0x04, 0x12
        /*001a*/ 	.short	(.L_6 - .L_5)
	.align		4
.L_5:
        /*001c*/ 	.word	index@(_Z6kernelv)
        /*0020*/ 	.word	0x00000008
.L_6:


//--------------------- .nv.compat                --------------------------
	.section	.nv.compat,"",@"SHT_CUDA_COMPAT_INFO"
	.align	4
        /*0000*/ 	.byte	0x02, 0x09, 0x00, 0x00, 0x02, 0x02, 0x01, 0x00, 0x02, 0x05, 0x05, 0x00, 0x03, 0x07, 0x01, 0x01
        /*0010*/ 	.byte	0x02, 0x03, 0x00, 0x00, 0x02, 0x06, 0x01, 0x00, 0x04, 0x0b, 0x08, 0x00, 0x09, 0x00, 0x00, 0x00
        /*0020*/ 	.byte	0x00, 0x00, 0x00, 0x00


//--------------------- .nv.info._Z6kernelv       --------------------------
	.section	.nv.info._Z6kernelv,"",@"SHT_CUDA_INFO"
	.sectionflags	@""
	.align	4


	//----- nvinfo : EIATTR_CUDA_API_VERSION
	.align		4
        /*0000*/ 	.byte	0x04, 0x37
        /*0002*/ 	.short	(.L_8 - .L_7)
.L_7:
        /*0004*/ 	.word	0x00000082


	//----- nvinfo : EIATTR_SPARSE_MMA_MASK
	.align		4
.L_8:
        /*0008*/ 	.byte	0x03, 0x50
        /*000a*/ 	.short	0x0000


	//----- nvinfo : EIATTR_MAXREG_COUNT
	.align		4
        /*000c*/ 	.byte	0x03, 0x1b
        /*000e*/ 	.short	0x00ff


	//----- nvinfo : EIATTR_EXTERNS
	.align		4
        /*0010*/ 	.byte	0x04, 0x0f
        /*0012*/ 	.short	(.L_10 - .L_9)


	//   ....[0]....
	.align		4
.L_9:
        /*0014*/ 	.word	index@(vprintf)


	//----- nvinfo : EIATTR_MERCURY_ISA_VERSION
	.align		4
.L_10:
        /*0018*/ 	.byte	0x03, 0x5f
        /*001a*/ 	.short	0x0101


	//----- nvinfo : EIATTR_VRC_CTA_INIT_COUNT
	.align		4
        /*001c*/ 	.byte	0x02, 0x4a
	.zero		1
	.zero		1


	//----- nvinfo : EIATTR_SYSCALL_OFFSETS
	.align		4
        /*0020*/ 	.byte	0x04, 0x46
        /*0022*/ 	.short	(.L_12 - .L_11)


	//   ....[0]....
.L_11:
        /*0024*/ 	.word	0x000000e0


	//----- nvinfo : EIATTR_EXIT_INSTR_OFFSETS
	.align		4
.L_12:
        /*0028*/ 	.byte	0x04, 0x1c
        /*002a*/ 	.short	(.L_14 - .L_13)


	//   ....[0]....
.L_13:
        /*002c*/ 	.word	0x000000f0


	//----- nvinfo : EIATTR_SW_WAR
	.align		4
.L_14:
        /*0030*/ 	.byte	0x04, 0x36
        /*0032*/ 	.short	(.L_16 - .L_15)
.L_15:
        /*0034*/ 	.word	0x00000008
.L_16:


//--------------------- .nv.callgraph             --------------------------
	.section	.nv.callgraph,"",@"SHT_CUDA_CALLGRAPH"
	.align	4
	.sectionentsize	8
	.align		4
        /*0000*/ 	.word	0x00000000
	.align		4
        /*0004*/ 	.word	0xffffffff
	.align		4
        /*0008*/ 	.word	index@(_Z6kernelv)
	.align		4
        /*000c*/ 	.word	index@(vprintf)
	.align		4
        /*0010*/ 	.word	0x00000000
	.align		4
        /*0014*/ 	.word	0xfffffffe
	.align		4
        /*0018*/ 	.word	0x00000000
	.align		4
        /*001c*/ 	.word	0xfffffffd
	.align		4
        /*0020*/ 	.word	0x00000000
	.align		4
        /*0024*/ 	.word	0xfffffffc


//--------------------- .nv.constant4             --------------------------
	.section	.nv.constant4,"a",@progbits
	.align	8
	.align		8
.nv.constant4:
        /*0000*/ 	.dword	vprintf
	.align		8
        /*0008*/ 	.dword	$str


//--------------------- .text._Z6kernelv          --------------------------
	.section	.text._Z6kernelv,"ax",@progbits
	.align	128
        .global         _Z6kernelv
        .type           _Z6kernelv,@function
        .size           _Z6kernelv,(.L_x_2 - _Z6kernelv)
        .other          _Z6kernelv,@"STO_CUDA_ENTRY STV_DEFAULT"
_Z6kernelv:
.text._Z6kernelv:
[----:B------:R-:W0:Y:S01]  /*0000*/  LDC R1, c[0x0][0x37c] ;  /* 0x0000df00ff017b82 */ /* 0x000e220000000800 */
[----:B------:R-:W1:Y:S01]  /*0010*/  S2R R8, SR_CTAID.X ;  /* 0x0000000000087919 */ /* 0x000e620000002500 */
[----:B0-----:R-:W-:Y:S01]  /*0020*/  VIADD R1, R1, 0xfffffff8 ;  /* 0xfffffff801017836 */ /* 0x001fe20000000000 */
[----:B------:R-:W-:Y:S01]  /*0030*/  MOV R0, 0x0 ;  /* 0x0000000000007802 */ /* 0x000fe20000000f00 */
[----:B------:R-:W0:Y:S04]  /*0040*/  LDCU UR4, c[0x0][0x2f8] ;  /* 0x00005f00ff0477ac */ /* 0x000e280008000800 */
[----:B------:R2:W3:Y:S01]  /*0050*/  LDC.64 R2, c[0x4][R0] ;  /* 0x0100000000027b82 */ /* 0x0004e20000000a00 */
[----:B------:R-:W4:Y:S01]  /*0060*/  LDCU.64 UR6, c[0x4][0x8] ;  /* 0x01000100ff0677ac */ /* 0x000f220008000a00 */
[----:B------:R-:W5:Y:S01]  /*0070*/  LDCU UR5, c[0x0][0x2fc] ;  /* 0x00005f80ff0577ac */ /* 0x000f620008000800 */
[----:B0-----:R-:W-:Y:S01]  /*0080*/  IADD3 R6, P0, PT, R1, UR4, RZ ;  /* 0x0000000401067c10 */ /* 0x001fe2000ff1e0ff */
[----:B----4-:R-:W-:Y:S01]  /*0090*/  IMAD.U32 R4, RZ, RZ, UR6 ;  /* 0x00000006ff047e24 */ /* 0x010fe2000f8e00ff */
[----:B------:R-:W-:-:S03]  /*00a0*/  MOV R5, UR7 ;  /* 0x0000000700057c02 */ /* 0x000fc60008000f00 */
[----:B-----5:R-:W-:Y:S01]  /*00b0*/  IMAD.X R7, RZ, RZ, UR5, P0 ;  /* 0x00000005ff077e24 */ /* 0x020fe200080e06ff */
[----:B-1----:R2:W-:Y:S07]  /*00c0*/  STL [R1], R8 ;  /* 0x0000000801007387 */ /* 0x0025ee0000100800 */
[----:B------:R-:W-:-:S07]  /*00d0*/  LEPC R20, `(.L_x_0) ;  /* 0x000000001014794e */ /* 0x000fce0000000000 */
[----:B--23--:R-:W-:Y:S05]  /*00e0*/  CALL.ABS.NOINC R2 ;  /* 0x0000000002007343 */ /* 0x00cfea0003c00000 */
.L_x_0:
[----:B------:R-:W-:Y:S05]  /*00f0*/  EXIT ;  /* 0x000000000000794d */ /* 0x000fea0003800000 */
.L_x_1:
[----:B------:R-:W-:-:S00]  /*0100*/  BRA `(.L_x_1) ;  /* 0xfffffffc00fc7947 */ /* 0x000fc0000383ffff */
[----:B------:R-:W-:-:S00]  /*0110*/  NOP ;  /* 0x0000000000007918 */ /* 0x000fc00000000000 */
        /* <DEDUP_REMOVED lines=14> */
.L_x_2:


//--------------------- .nv.global.init           --------------------------
	.section	.nv.global.init,"aw",@progbits
.nv.global.init:
	.type		$str,@object
	.size		$str,(.L_0 - $str)
$str:
        /*0000*/ 	.byte	0x4a, 0x75, 0x73, 0x74, 0x20, 0x61, 0x20, 0x74, 0x65, 0x73, 0x74, 0x21, 0x20, 0x49, 0x20, 0x61
        /*0010*/ 	.byte	0x6d, 0x20, 0x70, 0x6f, 0x69, 0x6e, 0x74, 0x20, 0x63, 0x6c, 0x6f, 0x75, 0x64, 0x20, 0x25, 0x64
        /*0020*/ 	.byte	0x21, 0x0a, 0x00
.L_0:


//--------------------- .nv.shared.reserved.0     --------------------------
	.section	.nv.shared.reserved.0,"aw",@nobits
	.weak		__nv_reservedSMEM_offset_0_alias
	.size		__nv_reservedSMEM_offset_0_alias, 0, 64
	.other		__nv_reservedSMEM_offset_0_alias,@"STO_CUDA_RESERVED_SHARED STV_DEFAULT"
__nv_reservedSMEM_offset_0_alias:
	.zero		0
	.zero		64


//--------------------- .nv.constant0._Z6kernelv  --------------------------
	.section	.nv.constant0._Z6kernelv,"a",@progbits
	.sectionflags	@""
	.align	4
.nv.constant0._Z6kernelv:
	.zero		896


//--------------------- SYMBOLS --------------------------

	.type		.nv.reservedSmem.offset0,@object
	.size		.nv.reservedSmem.offset0,0x4
	.type		vprintf,@function
